//
// Generated by NVIDIA NVVM Compiler
//
// Compiler Build ID: CL-36424714
// Cuda compilation tools, release 13.0, V13.0.88
// Based on NVVM 20.0.0
//

.version 9.0
.target sm_100
.address_size 64

	// .globl	_Z9ID1kernelPiiiPfmiS0_

.visible .entry _Z9ID1kernelPiiiPfmiS0_(
	.param .u64 .ptr .align 1 _Z9ID1kernelPiiiPfmiS0__param_0,
	.param .u32 _Z9ID1kernelPiiiPfmiS0__param_1,
	.param .u32 _Z9ID1kernelPiiiPfmiS0__param_2,
	.param .u64 .ptr .align 1 _Z9ID1kernelPiiiPfmiS0__param_3,
	.param .u64 _Z9ID1kernelPiiiPfmiS0__param_4,
	.param .u32 _Z9ID1kernelPiiiPfmiS0__param_5,
	.param .u64 .ptr .align 1 _Z9ID1kernelPiiiPfmiS0__param_6
)
{
	.reg .pred 	%p<9>;
	.reg .b32 	%r<43>;
	.reg .b32 	%f<24>;
	.reg .b64 	%rd<43>;

	ld.param.u64 	%rd11, [_Z9ID1kernelPiiiPfmiS0__param_0];
	ld.param.u32 	%r22, [_Z9ID1kernelPiiiPfmiS0__param_1];
	ld.param.u32 	%r23, [_Z9ID1kernelPiiiPfmiS0__param_2];
	ld.param.u64 	%rd13, [_Z9ID1kernelPiiiPfmiS0__param_4];
	ld.param.u32 	%r24, [_Z9ID1kernelPiiiPfmiS0__param_5];
	mov.u32 	%r25, %ctaid.x;
	mov.u32 	%r26, %ntid.x;
	mov.u32 	%r27, %tid.x;
	mad.lo.s32 	%r1, %r25, %r26, %r27;
	setp.ge.s32 	%p1, %r1, %r24;
	@%p1 bra 	$L__BB0_11;
	cvta.to.global.u64 	%rd15, %rd11;
	mul.wide.s32 	%rd16, %r1, 4;
	add.s64 	%rd1, %rd15, %rd16;
	ld.global.s32 	%rd2, [%rd1];
	or.b64  	%rd17, %rd2, %rd13;
	and.b64  	%rd18, %rd17, -4294967296;
	setp.ne.s64 	%p2, %rd18, 0;
	@%p2 bra 	$L__BB0_3;
	cvt.u32.u64 	%r28, %rd13;
	cvt.u32.u64 	%r29, %rd2;
	div.u32 	%r30, %r29, %r28;
	mul.lo.s32 	%r31, %r30, %r28;
	sub.s32 	%r32, %r29, %r31;
	cvt.u64.u32 	%rd41, %r30;
	cvt.u64.u32 	%rd42, %r32;
	bra.uni 	$L__BB0_4;
$L__BB0_3:
	div.u64 	%rd41, %rd2, %rd13;
	mul.lo.s64 	%rd19, %rd41, %rd13;
	sub.s64 	%rd42, %rd2, %rd19;
$L__BB0_4:
	cvt.u32.u64 	%r37, %rd41;
	cvt.u32.u64 	%r3, %rd42;
	shl.b32 	%r4, %r23, 3;
	setp.ge.s32 	%p3, %r4, %r22;
	@%p3 bra 	$L__BB0_10;
	shl.b32 	%r5, %r23, 2;
	setp.ge.s32 	%p4, %r5, %r22;
	@%p4 bra 	$L__BB0_10;
	add.s32 	%r6, %r22, %r37;
	add.s32 	%r36, %r4, %r37;
	shl.b32 	%r8, %r23, 1;
	add.s32 	%r9, %r22, %r3;
	mul.wide.s32 	%rd30, %r8, 4;
	mul.wide.s32 	%rd33, %r5, 4;
$L__BB0_7:
	add.s32 	%r39, %r5, %r3;
	cvt.s64.s32 	%rd20, %r37;
	mul.lo.s64 	%rd9, %rd13, %rd20;
	cvt.s64.s32 	%rd21, %r36;
	mul.lo.s64 	%rd10, %rd13, %rd21;
	mov.u32 	%r40, %r3;
$L__BB0_8:
	mov.u32 	%r14, %r39;
	ld.param.u64 	%rd39, [_Z9ID1kernelPiiiPfmiS0__param_3];
	cvt.s64.s32 	%rd22, %r40;
	add.s64 	%rd23, %rd9, %rd22;
	cvta.to.global.u64 	%rd24, %rd39;
	shl.b64 	%rd25, %rd23, 2;
	add.s64 	%rd26, %rd24, %rd25;
	ld.global.f32 	%f8, [%rd26];
	add.s64 	%rd27, %rd10, %rd22;
	shl.b64 	%rd28, %rd27, 2;
	add.s64 	%rd29, %rd24, %rd28;
	ld.global.f32 	%f9, [%rd29];
	add.s64 	%rd31, %rd26, %rd30;
	ld.global.f32 	%f10, [%rd31];
	add.s64 	%rd32, %rd29, %rd30;
	ld.global.f32 	%f11, [%rd32];
	add.s64 	%rd34, %rd26, %rd33;
	ld.global.f32 	%f12, [%rd34];
	add.s64 	%rd35, %rd29, %rd33;
	ld.global.f32 	%f13, [%rd35];
	add.f32 	%f14, %f11, %f11;
	add.f32 	%f15, %f10, %f10;
	sub.f32 	%f16, %f14, %f15;
	add.f32 	%f17, %f8, %f16;
	sub.f32 	%f18, %f17, %f13;
	sub.f32 	%f19, %f18, %f9;
	add.f32 	%f20, %f12, %f19;
	setp.lt.f32 	%p5, %f23, %f20;
	selp.f32 	%f23, %f20, %f23, %p5;
	setp.le.f32 	%p6, %f23, %f20;
	selp.b32 	%r42, %r37, %r42, %p6;
	add.s32 	%r39, %r14, %r5;
	setp.lt.s32 	%p7, %r39, %r9;
	mov.u32 	%r40, %r14;
	@%p7 bra 	$L__BB0_8;
	add.s32 	%r37, %r37, %r5;
	add.s32 	%r36, %r37, %r4;
	setp.lt.s32 	%p8, %r36, %r6;
	@%p8 bra 	$L__BB0_7;
$L__BB0_10:
	ld.param.u64 	%rd40, [_Z9ID1kernelPiiiPfmiS0__param_6];
	st.global.u32 	[%rd1], %r42;
	cvta.to.global.u64 	%rd36, %rd40;
	mul.wide.s32 	%rd37, %r1, 4;
	add.s64 	%rd38, %rd36, %rd37;
	st.global.f32 	[%rd38], %f23;
$L__BB0_11:
	ret;

}


// ===== COMPILED SASS (sm_100) =====

	.target	sm_100

	.elftype	@"ET_EXEC"


//--------------------- .note.nv.tkinfo           --------------------------
	.section	.note.nv.tkinfo,"",@"SHT_NOTE"
	.sectionflags	@"SHF_NOTE_NV_TKINFO"
	.tkinfo
        /*0018*/ 	.word	0x00000002
        /*0030*/ 	.string	""
        /*0030*/ 	.string	"ptxas"
        /*0030*/ 	.string	"Cuda compilation tools, release 13.0, V13.0.88"
        /*0030*/ 	.string	"Build cuda_13.0.r13.0/compiler.36424714_0"
        /*0030*/ 	.string	"-arch sm_100 -m 64 "



//--------------------- .note.nv.cuinfo           --------------------------
	.section	.note.nv.cuinfo,"",@"SHT_NOTE"
	.sectionflags	@"SHF_NOTE_NV_CUINFO"
        /*0018*/ 	.short	0x0002
        /*001a*/ 	.short	0x0064
        /*001c*/ 	.short	0x0082
	.zero		2


//--------------------- .nv.info                  --------------------------
	.section	.nv.info,"",@"SHT_CUDA_INFO"
	.align	4


	//----- nvinfo : EIATTR_REGCOUNT
	.align		4
        /*0000*/ 	.byte	0x04, 0x2f
        /*0002*/ 	.short	(.L_1 - .L_0)
	.align		4
.L_0:
        /*0004*/ 	.word	index@(_Z9ID1kernelPiiiPfmiS0_)
        /*0008*/ 	.word	0x00000020


	//----- nvinfo : EIATTR_FRAME_SIZE
	.align		4
.L_1:
        /*000c*/ 	.byte	0x04, 0x11
        /*000e*/ 	.short	(.L_3 - .L_2)
	.align		4
.L_2:
        /*0010*/ 	.word	index@($__internal_0_$__cuda_sm20_div_u64)
        /*0014*/ 	.word	0x00000000


	//----- nvinfo : EIATTR_FRAME_SIZE
	.align		4
.L_3:
        /*0018*/ 	.byte	0x04, 0x11
        /*001a*/ 	.short	(.L_5 - .L_4)
	.align		4
.L_4:
        /*001c*/ 	.word	index@(_Z9ID1kernelPiiiPfmiS0_)
        /*0020*/ 	.word	0x00000000


	//----- nvinfo : EIATTR_MIN_STACK_SIZE
	.align		4
.L_5:
        /*0024*/ 	.byte	0x04, 0x12
        /*0026*/ 	.short	(.L_7 - .L_6)
	.align		4
.L_6:
        /*0028*/ 	.word	index@(_Z9ID1kernelPiiiPfmiS0_)
        /*002c*/ 	.word	0x00000000
.L_7:


//--------------------- .nv.compat                --------------------------
	.section	.nv.compat,"",@"SHT_CUDA_COMPAT_INFO"
	.align	4
        /*0000*/ 	.byte	0x02, 0x09, 0x00, 0x00, 0x02, 0x02, 0x01, 0x00, 0x02, 0x05, 0x05, 0x00, 0x03, 0x07, 0x01, 0x01
        /*0010*/ 	.byte	0x02, 0x03, 0x00, 0x00, 0x02, 0x06, 0x01, 0x00, 0x04, 0x0b, 0x08, 0x00, 0x09, 0x00, 0x00, 0x00
        /*0020*/ 	.byte	0x00, 0x00, 0x00, 0x00


//--------------------- .nv.info._Z9ID1kernelPiiiPfmiS0_ --------------------------
	.section	.nv.info._Z9ID1kernelPiiiPfmiS0_,"",@"SHT_CUDA_INFO"
	.sectionflags	@""
	.align	4


	//----- nvinfo : EIATTR_CUDA_API_VERSION
	.align		4
        /*0000*/ 	.byte	0x04, 0x37
        /*0002*/ 	.short	(.L_9 - .L_8)
.L_8:
        /*0004*/ 	.word	0x00000082


	//----- nvinfo : EIATTR_KPARAM_INFO
	.align		4
.L_9:
        /*0008*/ 	.byte	0x04, 0x17
        /*000a*/ 	.short	(.L_11 - .L_10)
.L_10:
        /*000c*/ 	.word	0x00000000
        /*0010*/ 	.short	0x0006
        /*0012*/ 	.short	0x0028
        /*0014*/ 	.byte	0x00, 0xf5, 0x21, 0x00


	//----- nvinfo : EIATTR_KPARAM_INFO
	.align		4
.L_11:
        /*0018*/ 	.byte	0x04, 0x17
        /*001a*/ 	.short	(.L_13 - .L_12)
.L_12:
        /*001c*/ 	.word	0x00000000
        /*0020*/ 	.short	0x0005
        /*0022*/ 	.short	0x0020
        /*0024*/ 	.byte	0x00, 0xf0, 0x11, 0x00


	//----- nvinfo : EIATTR_KPARAM_INFO
	.align		4
.L_13:
        /*0028*/ 	.byte	0x04, 0x17
        /*002a*/ 	.short	(.L_15 - .L_14)
.L_14:
        /*002c*/ 	.word	0x00000000
        /*0030*/ 	.short	0x0004
        /*0032*/ 	.short	0x0018
        /*0034*/ 	.byte	0x00, 0xf0, 0x21, 0x00


	//----- nvinfo : EIATTR_KPARAM_INFO
	.align		4
.L_15:
        /*0038*/ 	.byte	0x04, 0x17
        /*003a*/ 	.short	(.L_17 - .L_16)
.L_16:
        /*003c*/ 	.word	0x00000000
        /*0040*/ 	.short	0x0003
        /*0042*/ 	.short	0x0010
        /*0044*/ 	.byte	0x00, 0xf5, 0x21, 0x00


	//----- nvinfo : EIATTR_KPARAM_INFO
	.align		4
.L_17:
        /*0048*/ 	.byte	0x04, 0x17
        /*004a*/ 	.short	(.L_19 - .L_18)
.L_18:
        /*004c*/ 	.word	0x00000000
        /*0050*/ 	.short	0x0002
        /*0052*/ 	.short	0x000c
        /*0054*/ 	.byte	0x00, 0xf0, 0x11, 0x00


	//----- nvinfo : EIATTR_KPARAM_INFO
	.align		4
.L_19:
        /*0058*/ 	.byte	0x04, 0x17
        /*005a*/ 	.short	(.L_21 - .L_20)
.L_20:
        /*005c*/ 	.word	0x00000000
        /*0060*/ 	.short	0x0001
        /*0062*/ 	.short	0x0008
        /*0064*/ 	.byte	0x00, 0xf0, 0x11, 0x00


	//----- nvinfo : EIATTR_KPARAM_INFO
	.align		4
.L_21:
        /*0068*/ 	.byte	0x04, 0x17
        /*006a*/ 	.short	(.L_23 - .L_22)
.L_22:
        /*006c*/ 	.word	0x00000000
        /*0070*/ 	.short	0x0000
        /*0072*/ 	.short	0x0000
        /*0074*/ 	.byte	0x00, 0xf5, 0x21, 0x00


	//----- nvinfo : EIATTR_SPARSE_MMA_MASK
	.align		4
.L_23:
        /*0078*/ 	.byte	0x03, 0x50
        /*007a*/ 	.short	0x0000


	//----- nvinfo : EIATTR_MAXREG_COUNT
	.align		4
        /*007c*/ 	.byte	0x03, 0x1b
        /*007e*/ 	.short	0x00ff


	//----- nvinfo : EIATTR_MERCURY_ISA_VERSION
	.align		4
        /*0080*/ 	.byte	0x03, 0x5f
        /*0082*/ 	.short	0x0101


	//----- nvinfo : EIATTR_VRC_CTA_INIT_COUNT
	.align		4
        /*0084*/ 	.byte	0x02, 0x4a
	.zero		1
	.zero		1


	//----- nvinfo : EIATTR_EXIT_INSTR_OFFSETS
	.align		4
        /*0088*/ 	.byte	0x04, 0x1c
        /*008a*/ 	.short	(.L_25 - .L_24)


	//   ....[0]....
.L_24:
        /*008c*/ 	.word	0x00000070


	//   ....[1]....
        /*0090*/ 	.word	0x00000730


	//----- nvinfo : EIATTR_CRS_STACK_SIZE
	.align		4
.L_25:
        /*0094*/ 	.byte	0x04, 0x1e
        /*0096*/ 	.short	(.L_27 - .L_26)
.L_26:
        /*0098*/ 	.word	0x00000000


	//----- nvinfo : EIATTR_CBANK_PARAM_SIZE
	.align		4
.L_27:
        /*009c*/ 	.byte	0x03, 0x19
        /*009e*/ 	.short	0x0030


	//----- nvinfo : EIATTR_PARAM_CBANK
	.align		4
        /*00a0*/ 	.byte	0x04, 0x0a
        /*00a2*/ 	.short	(.L_29 - .L_28)
	.align		4
.L_28:
        /*00a4*/ 	.word	index@(.nv.constant0._Z9ID1kernelPiiiPfmiS0_)
        /*00a8*/ 	.short	0x0380
        /*00aa*/ 	.short	0x0030


	//----- nvinfo : EIATTR_SW_WAR
	.align		4
.L_29:
        /*00ac*/ 	.byte	0x04, 0x36
        /*00ae*/ 	.short	(.L_31 - .L_30)
.L_30:
        /*00b0*/ 	.word	0x00000008
.L_31:


//--------------------- .nv.callgraph             --------------------------
	.section	.nv.callgraph,"",@"SHT_CUDA_CALLGRAPH"
	.align	4
	.sectionentsize	8
	.align		4
        /*0000*/ 	.word	0x00000000
	.align		4
        /*0004*/ 	.word	0xffffffff
	.align		4
        /*0008*/ 	.word	0x00000000
	.align		4
        /*000c*/ 	.word	0xfffffffe
	.align		4
        /*0010*/ 	.word	0x00000000
	.align		4
        /*0014*/ 	.word	0xfffffffd
	.align		4
        /*0018*/ 	.word	0x00000000
	.align		4
        /*001c*/ 	.word	0xfffffffc


//--------------------- .text._Z9ID1kernelPiiiPfmiS0_ --------------------------
	.section	.text._Z9ID1kernelPiiiPfmiS0_,"ax",@progbits
	.align	128
        .global         _Z9ID1kernelPiiiPfmiS0_
        .type           _Z9ID1kernelPiiiPfmiS0_,@function
        .size           _Z9ID1kernelPiiiPfmiS0_,(.L_x_8 - _Z9ID1kernelPiiiPfmiS0_)
        .other          _Z9ID1kernelPiiiPfmiS0_,@"STO_CUDA_ENTRY STV_DEFAULT"
_Z9ID1kernelPiiiPfmiS0_:
.text._Z9ID1kernelPiiiPfmiS0_:
[----:B------:R-:W-:Y:S01]  /*0000*/  LDC R1, c[0x0][0x37c] ;  /* 0x0000df00ff017b82 */ /* 0x000fe20000000800 */
[----:B------:R-:W0:Y:S07]  /*0010*/  S2R R3, SR_TID.X ;  /* 0x0000000000037919 */ /* 0x000e2e0000002100 */
[----:B------:R-:W0:Y:S01]  /*0020*/  S2UR UR4, SR_CTAID.X ;  /* 0x00000000000479c3 */ /* 0x000e220000002500 */
[----:B------:R-:W1:Y:S07]  /*0030*/  LDCU UR5, c[0x0][0x3a0] ;  /* 0x00007400ff0577ac */ /* 0x000e6e0008000800 */
[----:B------:R-:W0:Y:S02]  /*0040*/  LDC R0, c[0x0][0x360] ;  /* 0x0000d800ff007b82 */ /* 0x000e240000000800 */
[----:B0-----:R-:W-:-:S05]  /*0050*/  IMAD R0, R0, UR4, R3 ;  /* 0x0000000400007c24 */ /* 0x001fca000f8e0203 */
[----:B-1----:R-:W-:-:S13]  /*0060*/  ISETP.GE.AND P0, PT, R0, UR5, PT ;  /* 0x0000000500007c0c */ /* 0x002fda000bf06270 */
[----:B------:R-:W-:Y:S05]  /*0070*/  @P0 EXIT ;  /* 0x000000000000094d */ /* 0x000fea0003800000 */
[----:B------:R-:W0:Y:S01]  /*0080*/  LDC.64 R10, c[0x0][0x380] ;  /* 0x0000e000ff0a7b82 */ /* 0x000e220000000a00 */
[----:B------:R-:W1:Y:S01]  /*0090*/  LDCU.64 UR4, c[0x0][0x358] ;  /* 0x00006b00ff0477ac */ /* 0x000e620008000a00 */
[----:B------:R-:W2:Y:S01]  /*00a0*/  LDCU UR6, c[0x0][0x39c] ;  /* 0x00007380ff0677ac */ /* 0x000ea20008000800 */
[----:B0-----:R-:W-:-:S05]  /*00b0*/  IMAD.WIDE R10, R0, 0x4, R10 ;  /* 0x00000004000a7825 */ /* 0x001fca00078e020a */
[----:B-1----:R-:W3:Y:S01]  /*00c0*/  LDG.E R4, desc[UR4][R10.64] ;  /* 0x000000040a047981 */ /* 0x002ee2000c1e1900 */
[----:B------:R-:W-:Y:S01]  /*00d0*/  BSSY.RECONVERGENT B0, `(.L_x_0) ;  /* 0x0000022000007945 */ /* 0x000fe20003800200 */
[----:B---3--:R-:W-:-:S04]  /*00e0*/  SHF.R.S32.HI R5, RZ, 0x1f, R4 ;  /* 0x0000001fff057819 */ /* 0x008fc80000011404 */
[----:B--2---:R-:W-:-:S04]  /*00f0*/  LOP3.LUT R2, R5, UR6, RZ, 0xfc, !PT ;  /* 0x0000000605027c12 */ /* 0x004fc8000f8efcff */
[----:B------:R-:W-:-:S13]  /*0100*/  ISETP.NE.U32.AND P0, PT, R2, RZ, PT ;  /* 0x000000ff0200720c */ /* 0x000fda0003f05070 */
[----:B------:R-:W-:Y:S05]  /*0110*/  @P0 BRA `(.L_x_1) ;  /* 0x00000000005c0947 */ /* 0x000fea0003800000 */
[----:B------:R-:W0:Y:S02]  /*0120*/  LDCU UR6, c[0x0][0x398] ;  /* 0x00007300ff0677ac */ /* 0x000e240008000800 */
[----:B0-----:R-:W0:Y:S01]  /*0130*/  I2F.U32.RP R5, UR6 ;  /* 0x0000000600057d06 */ /* 0x001e220008209000 */
[----:B------:R-:W-:-:S07]  /*0140*/  ISETP.NE.U32.AND P2, PT, RZ, UR6, PT ;  /* 0x00000006ff007c0c */ /* 0x000fce000bf45070 */
[----:B0-----:R-:W0:Y:S02]  /*0150*/  MUFU.RCP R5, R5 ;  /* 0x0000000500057308 */ /* 0x001e240000001000 */
[----:B0-----:R-:W-:-:S06]  /*0160*/  IADD3 R2, PT, PT, R5, 0xffffffe, RZ ;  /* 0x0ffffffe05027810 */ /* 0x001fcc0007ffe0ff */
[----:B------:R0:W1:Y:S02]  /*0170*/  F2I.FTZ.U32.TRUNC.NTZ R3, R2 ;  /* 0x0000000200037305 */ /* 0x000064000021f000 */
[----:B0-----:R-:W-:Y:S02]  /*0180*/  HFMA2 R2, -RZ, RZ, 0, 0 ;  /* 0x00000000ff027431 */ /* 0x001fe400000001ff */
[----:B-1----:R-:W-:-:S04]  /*0190*/  IMAD.MOV R7, RZ, RZ, -R3 ;  /* 0x000000ffff077224 */ /* 0x002fc800078e0a03 */
[----:B------:R-:W-:-:S04]  /*01a0*/  IMAD R7, R7, UR6, RZ ;  /* 0x0000000607077c24 */ /* 0x000fc8000f8e02ff */
[----:B------:R-:W-:-:S06]  /*01b0*/  IMAD.HI.U32 R3, R3, R7, R2 ;  /* 0x0000000703037227 */ /* 0x000fcc00078e0002 */
[----:B------:R-:W-:-:S04]  /*01c0*/  IMAD.HI.U32 R3, R3, R4, RZ ;  /* 0x0000000403037227 */ /* 0x000fc800078e00ff */
[----:B------:R-:W-:-:S04]  /*01d0*/  IMAD.MOV R7, RZ, RZ, -R3 ;  /* 0x000000ffff077224 */ /* 0x000fc800078e0a03 */
[----:B------:R-:W-:-:S05]  /*01e0*/  IMAD R6, R7, UR6, R4 ;  /* 0x0000000607067c24 */ /* 0x000fca000f8e0204 */
[----:B------:R-:W-:-:S13]  /*01f0*/  ISETP.GE.U32.AND P0, PT, R6, UR6, PT ;  /* 0x0000000606007c0c */ /* 0x000fda000bf06070 */
[----:B------:R-:W-:Y:S01]  /*0200*/  @P0 IADD3 R6, PT, PT, R6, -UR6, RZ ;  /* 0x8000000606060c10 */ /* 0x000fe2000fffe0ff */
[----:B------:R-:W-:-:S03]  /*0210*/  @P0 VIADD R3, R3, 0x1 ;  /* 0x0000000103030836 */ /* 0x000fc60000000000 */
[----:B------:R-:W-:-:S13]  /*0220*/  ISETP.GE.U32.AND P1, PT, R6, UR6, PT ;  /* 0x0000000606007c0c */ /* 0x000fda000bf26070 */
[----:B------:R-:W-:Y:S02]  /*0230*/  @P1 IADD3 R3, PT, PT, R3, 0x1, RZ ;  /* 0x0000000103031810 */ /* 0x000fe40007ffe0ff */
[----:B------:R-:W-:-:S04]  /*0240*/  @!P2 LOP3.LUT R3, RZ, UR6, RZ, 0x33, !PT ;  /* 0x00000006ff03ac12 */ /* 0x000fc8000f8e33ff */
[----:B------:R-:W-:Y:S01]  /*0250*/  MOV R6, R3 ;  /* 0x0000000300067202 */ /* 0x000fe20000000f00 */
[----:B------:R-:W-:-:S04]  /*0260*/  IMAD.MOV R5, RZ, RZ, -R3 ;  /* 0x000000ffff057224 */ /* 0x000fc800078e0a03 */
[----:B------:R-:W-:Y:S01]  /*0270*/  IMAD R3, R5, UR6, R4 ;  /* 0x0000000605037c24 */ /* 0x000fe2000f8e0204 */
[----:B------:R-:W-:Y:S06]  /*0280*/  BRA `(.L_x_2) ;  /* 0x0000000000187947 */ /* 0x000fec0003800000 */
.L_x_1:
[----:B------:R-:W-:-:S07]  /*0290*/  MOV R6, 0x2b0 ;  /* 0x000002b000067802 */ /* 0x000fce0000000f00 */
[----:B------:R-:W-:Y:S05]  /*02a0*/  CALL.REL.NOINC `($__internal_0_$__cuda_sm20_div_u64) ;  /* 0x0000000400247944 */ /* 0x000fea0003c00000 */
[----:B------:R-:W0:Y:S01]  /*02b0*/  LDCU UR6, c[0x0][0x398] ;  /* 0x00007300ff0677ac */ /* 0x000e220008000800 */
[----:B------:R-:W-:Y:S01]  /*02c0*/  IMAD.MOV R3, RZ, RZ, -R2 ;  /* 0x000000ffff037224 */ /* 0x000fe200078e0a02 */
[----:B------:R-:W-:-:S03]  /*02d0*/  MOV R6, R2 ;  /* 0x0000000200067202 */ /* 0x000fc60000000f00 */
[----:B0-----:R-:W-:-:S07]  /*02e0*/  IMAD R3, R3, UR6, R4 ;  /* 0x0000000603037c24 */ /* 0x001fce000f8e0204 */
.L_x_2:
[----:B------:R-:W-:Y:S05]  /*02f0*/  BSYNC.RECONVERGENT B0 ;  /* 0x0000000000007941 */ /* 0x000fea0003800200 */
.L_x_0:
[----:B------:R-:W0:Y:S02]  /*0300*/  LDC.64 R8, c[0x0][0x388] ;  /* 0x0000e200ff087b82 */ /* 0x000e240000000a00 */
[----:B0-----:R-:W-:-:S05]  /*0310*/  IMAD.SHL.U32 R5, R9, 0x8, RZ ;  /* 0x0000000809057824 */ /* 0x001fca00078e00ff */
[----:B------:R-:W-:-:S13]  /*0320*/  ISETP.GE.AND P0, PT, R5, R8, PT ;  /* 0x000000080500720c */ /* 0x000fda0003f06270 */
[----:B------:R-:W-:Y:S05]  /*0330*/  @P0 BRA `(.L_x_3) ;  /* 0x0000000000ec0947 */ /* 0x000fea0003800000 */
[----:B------:R-:W-:-:S04]  /*0340*/  SHF.L.U32 R2, R9, 0x2, RZ ;  /* 0x0000000209027819 */ /* 0x000fc800000006ff */
[----:B------:R-:W-:-:S13]  /*0350*/  ISETP.GE.AND P0, PT, R2, R8, PT ;  /* 0x000000080200720c */ /* 0x000fda0003f06270 */
[----:B------:R-:W-:Y:S05]  /*0360*/  @P0 BRA `(.L_x_3) ;  /* 0x0000000000e00947 */ /* 0x000fea0003800000 */
[----:B------:R-:W-:Y:S01]  /*0370*/  IMAD.MOV.U32 R4, RZ, RZ, R6 ;  /* 0x000000ffff047224 */ /* 0x000fe200078e0006 */
[----:B------:R-:W-:Y:S01]  /*0380*/  BSSY.RECONVERGENT B0, `(.L_x_3) ;  /* 0x0000036000007945 */ /* 0x000fe20003800200 */
[----:B------:R-:W-:Y:S01]  /*0390*/  SHF.L.U32 R6, R9, 0x1, RZ ;  /* 0x0000000109067819 */ /* 0x000fe200000006ff */
[----:B------:R-:W-:Y:S01]  /*03a0*/  IMAD.IADD R7, R3, 0x1, R8 ;  /* 0x0000000103077824 */ /* 0x000fe200078e0208 */
[----:B------:R-:W0:Y:S01]  /*03b0*/  LDCU.128 UR8, c[0x0][0x390] ;  /* 0x00007200ff0877ac */ /* 0x000e220008000c00 */
[----:B------:R-:W-:Y:S01]  /*03c0*/  IADD3 R8, PT, PT, R4, R8, RZ ;  /* 0x0000000804087210 */ /* 0x000fe20007ffe0ff */
[----:B------:R-:W-:-:S07]  /*03d0*/  IMAD.IADD R9, R5, 0x1, R4 ;  /* 0x0000000105097824 */ /* 0x000fce00078e0204 */
.L_x_6:
[----:B------:R-:W-:Y:S01]  /*03e0*/  BSSY.RECONVERGENT B1, `(.L_x_4) ;  /* 0x000002b000017945 */ /* 0x000fe20003800200 */
[----:B------:R-:W-:Y:S01]  /*03f0*/  IADD3 R24, PT, PT, R2, R3, RZ ;  /* 0x0000000302187210 */ /* 0x000fe20007ffe0ff */
[----:B------:R-:W-:Y:S01]  /*0400*/  IMAD.MOV.U32 R18, RZ, RZ, R3 ;  /* 0x000000ffff127224 */ /* 0x000fe200078e0003 */
[----:B------:R-:W-:Y:S02]  /*0410*/  SHF.R.S32.HI R21, RZ, 0x1f, R4 ;  /* 0x0000001fff157819 */ /* 0x000fe40000011404 */
[----:B------:R-:W-:-:S07]  /*0420*/  SHF.R.S32.HI R22, RZ, 0x1f, R9 ;  /* 0x0000001fff167819 */ /* 0x000fce0000011409 */
.L_x_5:
[--C-:B------:R-:W-:Y:S01]  /*0430*/  SHF.R.S32.HI R19, RZ, 0x1f, R18.reuse ;  /* 0x0000001fff137819 */ /* 0x100fe20000011412 */
[----:B0-----:R-:W-:Y:S02]  /*0440*/  IMAD R13, R21, UR10, RZ ;  /* 0x0000000a150d7c24 */ /* 0x001fe4000f8e02ff */
[----:B------:R-:W-:Y:S02]  /*0450*/  IMAD R12, R22, UR10, RZ ;  /* 0x0000000a160c7c24 */ /* 0x000fe4000f8e02ff */
[C---:B------:R-:W-:Y:S02]  /*0460*/  IMAD R13, R4.reuse, UR11, R13 ;  /* 0x0000000b040d7c24 */ /* 0x040fe4000f8e020d */
[----:B------:R-:W-:-:S04]  /*0470*/  IMAD.WIDE.U32 R16, R4, UR10, R18 ;  /* 0x0000000a04107c25 */ /* 0x000fc8000f8e0012 */
[----:B------:R-:W-:Y:S01]  /*0480*/  IMAD R25, R9, UR11, R12 ;  /* 0x0000000b09197c24 */ /* 0x000fe2000f8e020c */
[----:B------:R-:W-:Y:S01]  /*0490*/  IADD3 R15, PT, PT, R17, R13, RZ ;  /* 0x0000000d110f7210 */ /* 0x000fe20007ffe0ff */
[----:B------:R-:W-:Y:S01]  /*04a0*/  IMAD.WIDE.U32 R18, R9, UR10, R18 ;  /* 0x0000000a09127c25 */ /* 0x000fe2000f8e0012 */
[----:B------:R-:W-:-:S03]  /*04b0*/  LEA R14, P0, R16, UR8, 0x2 ;  /* 0x00000008100e7c11 */ /* 0x000fc6000f8010ff */
[----:B------:R-:W-:Y:S01]  /*04c0*/  IMAD.IADD R13, R19, 0x1, R25 ;  /* 0x00000001130d7824 */ /* 0x000fe200078e0219 */
[----:B------:R-:W-:Y:S02]  /*04d0*/  LEA R12, P1, R18, UR8, 0x2 ;  /* 0x00000008120c7c11 */ /* 0x000fe4000f8210ff */
[----:B------:R-:W-:Y:S02]  /*04e0*/  LEA.HI.X R15, R16, UR9, R15, 0x2, P0 ;  /* 0x00000009100f7c11 */ /* 0x000fe400080f140f */
[----:B------:R-:W-:Y:S01]  /*04f0*/  LEA.HI.X R13, R18, UR9, R13, 0x2, P1 ;  /* 0x00000009120d7c11 */ /* 0x000fe200088f140d */
[C---:B------:R-:W-:Y:S02]  /*0500*/  IMAD.WIDE R16, R6.reuse, 0x4, R14 ;  /* 0x0000000406107825 */ /* 0x040fe400078e020e */
[----:B------:R-:W2:Y:S02]  /*0510*/  LDG.E R25, desc[UR4][R14.64] ;  /* 0x000000040e197981 */ /* 0x000ea4000c1e1900 */
[----:B------:R-:W-:-:S02]  /*0520*/  IMAD.WIDE R18, R6, 0x4, R12 ;  /* 0x0000000406127825 */ /* 0x000fc400078e020c */
[----:B------:R-:W3:Y:S04]  /*0530*/  LDG.E R16, desc[UR4][R16.64] ;  /* 0x0000000410107981 */ /* 0x000ee8000c1e1900 */
[----:B------:R-:W4:Y:S01]  /*0540*/  LDG.E R18, desc[UR4][R18.64] ;  /* 0x0000000412127981 */ /* 0x000f22000c1e1900 */
[----:B------:R-:W-:-:S03]  /*0550*/  IMAD.WIDE R26, R2, 0x4, R12 ;  /* 0x00000004021a7825 */ /* 0x000fc600078e020c */
[----:B------:R3:W5:Y:S01]  /*0560*/  LDG.E R12, desc[UR4][R12.64] ;  /* 0x000000040c0c7981 */ /* 0x000762000c1e1900 */
[----:B------:R-:W-:-:S03]  /*0570*/  IMAD.WIDE R28, R2, 0x4, R14 ;  /* 0x00000004021c7825 */ /* 0x000fc600078e020e */
[----:B------:R-:W5:Y:S04]  /*0580*/  LDG.E R26, desc[UR4][R26.64] ;  /* 0x000000041a1a7981 */ /* 0x000f68000c1e1900 */
[----:B------:R-:W5:Y:S01]  /*0590*/  LDG.E R28, desc[UR4][R28.64] ;  /* 0x000000041c1c7981 */ /* 0x000f62000c1e1900 */
[----:B---3--:R-:W-:Y:S01]  /*05a0*/  FADD R13, R16, R16 ;  /* 0x00000010100d7221 */ /* 0x008fe20000000000 */
[----:B----4-:R-:W-:-:S04]  /*05b0*/  FADD R18, R18, R18 ;  /* 0x0000001212127221 */ /* 0x010fc80000000000 */
[----:B------:R-:W-:-:S04]  /*05c0*/  FADD R18, R18, -R13 ;  /* 0x8000000d12127221 */ /* 0x000fc80000000000 */
[----:B--2---:R-:W-:-:S04]  /*05d0*/  FADD R25, R25, R18 ;  /* 0x0000001219197221 */ /* 0x004fc80000000000 */
[----:B-----5:R-:W-:Y:S01]  /*05e0*/  FADD R25, -R26, R25 ;  /* 0x000000191a197221 */ /* 0x020fe20000000100 */
[----:B------:R-:W-:Y:S01]  /*05f0*/  MOV R18, R24 ;  /* 0x0000001800127202 */ /* 0x000fe20000000f00 */
[----:B------:R-:W-:Y:S02]  /*0600*/  IMAD.IADD R24, R2, 0x1, R24 ;  /* 0x0000000102187824 */ /* 0x000fe400078e0218 */
[----:B------:R-:W-:-:S04]  /*0610*/  FADD R25, -R12, R25 ;  /* 0x000000190c197221 */ /* 0x000fc80000000100 */
[----:B------:R-:W-:Y:S01]  /*0620*/  FADD R25, R28, R25 ;  /* 0x000000191c197221 */ /* 0x000fe20000000000 */
[----:B------:R-:W-:-:S04]  /*0630*/  ISETP.GE.AND P1, PT, R24, R7, PT ;  /* 0x000000071800720c */ /* 0x000fc80003f26270 */
[----:B------:R-:W-:-:S04]  /*0640*/  FSETP.GEU.AND P0, PT, R20, R25, PT ;  /* 0x000000191400720b */ /* 0x000fc80003f0e000 */
[----:B------:R-:W-:-:S04]  /*0650*/  FSEL R20, R25, R20, !P0 ;  /* 0x0000001419147208 */ /* 0x000fc80004000000 */
[----:B------:R-:W-:-:S04]  /*0660*/  FSETP.GTU.AND P0, PT, R20, R25, PT ;  /* 0x000000191400720b */ /* 0x000fc80003f0c000 */
[----:B------:R-:W-:Y:S01]  /*0670*/  SEL R23, R4, R23, !P0 ;  /* 0x0000001704177207 */ /* 0x000fe20004000000 */
[----:B------:R-:W-:Y:S08]  /*0680*/  @!P1 BRA `(.L_x_5) ;  /* 0xfffffffc00689947 */ /* 0x000ff0000383ffff */
[----:B------:R-:W-:Y:S05]  /*0690*/  BSYNC.RECONVERGENT B1 ;  /* 0x0000000000017941 */ /* 0x000fea0003800200 */
.L_x_4:
[----:B------:R-:W-:-:S05]  /*06a0*/  IADD3 R4, PT, PT, R2, R4, RZ ;  /* 0x0000000402047210 */ /* 0x000fca0007ffe0ff */
[----:B------:R-:W-:-:S05]  /*06b0*/  IMAD.IADD R9, R5, 0x1, R4 ;  /* 0x0000000105097824 */ /* 0x000fca00078e0204 */
[----:B------:R-:W-:-:S13]  /*06c0*/  ISETP.GE.AND P0, PT, R9, R8, PT ;  /* 0x000000080900720c */ /* 0x000fda0003f06270 */
[----:B------:R-:W-:Y:S05]  /*06d0*/  @!P0 BRA `(.L_x_6) ;  /* 0xfffffffc00408947 */ /* 0x000fea000383ffff */
[----:B------:R-:W-:Y:S05]  /*06e0*/  BSYNC.RECONVERGENT B0 ;  /* 0x0000000000007941 */ /* 0x000fea0003800200 */
.L_x_3:
[----:B------:R-:W0:Y:S01]  /*06f0*/  LDC.64 R2, c[0x0][0x3a8] ;  /* 0x0000ea00ff027b82 */ /* 0x000e220000000a00 */
[----:B------:R-:W-:Y:S01]  /*0700*/  STG.E desc[UR4][R10.64], R23 ;  /* 0x000000170a007986 */ /* 0x000fe2000c101904 */
[----:B0-----:R-:W-:-:S05]  /*0710*/  IMAD.WIDE R2, R0, 0x4, R2 ;  /* 0x0000000400027825 */ /* 0x001fca00078e0202 */
[----:B------:R-:W-:Y:S01]  /*0720*/  STG.E desc[UR4][R2.64], R20 ;  /* 0x0000001402007986 */ /* 0x000fe2000c101904 */
[----:B------:R-:W-:Y:S05]  /*0730*/  EXIT ;  /* 0x000000000000794d */ /* 0x000fea0003800000 */
        .weak           $__internal_0_$__cuda_sm20_div_u64
        .type           $__internal_0_$__cuda_sm20_div_u64,@function
        .size           $__internal_0_$__cuda_sm20_div_u64,(.L_x_8 - $__internal_0_$__cuda_sm20_div_u64)
$__internal_0_$__cuda_sm20_div_u64:
[----:B------:R-:W0:Y:S01]  /*0740*/  LDCU.64 UR6, c[0x0][0x398] ;  /* 0x00007300ff0677ac */ /* 0x000e220008000a00 */
[----:B------:R-:W1:Y:S01]  /*0750*/  LDC.64 R2, c[0x0][0x398] ;  /* 0x0000e600ff027b82 */ /* 0x000e620000000a00 */
[----:B0-----:R-:W0:Y:S08]  /*0760*/  I2F.U64.RP R7, UR6 ;  /* 0x0000000600077d12 */ /* 0x001e300008309000 */
[----:B0-----:R-:W0:Y:S02]  /*0770*/  MUFU.RCP R7, R7 ;  /* 0x0000000700077308 */ /* 0x001e240000001000 */
[----:B0-----:R-:W-:-:S06]  /*0780*/  IADD3 R8, PT, PT, R7, 0x1ffffffe, RZ ;  /* 0x1ffffffe07087810 */ /* 0x001fcc0007ffe0ff */
[----:B------:R-:W1:Y:S02]  /*0790*/  F2I.U64.TRUNC R8, R8 ;  /* 0x0000000800087311 */ /* 0x000e64000020d800 */
[----:B-1----:R-:W-:-:S04]  /*07a0*/  IMAD.WIDE.U32 R12, R8, R2, RZ ;  /* 0x00000002080c7225 */ /* 0x002fc800078e00ff */
[----:B------:R-:W-:Y:S01]  /*07b0*/  IMAD R13, R8, R3, R13 ;  /* 0x00000003080d7224 */ /* 0x000fe200078e020d */
[----:B------:R-:W-:-:S03]  /*07c0*/  IADD3 R15, P0, PT, RZ, -R12, RZ ;  /* 0x8000000cff0f7210 */ /* 0x000fc60007f1e0ff */
[----:B------:R-:W-:Y:S02]  /*07d0*/  IMAD R13, R9, R2, R13 ;  /* 0x00000002090d7224 */ /* 0x000fe400078e020d */
[----:B------:R-:W-:-:S03]  /*07e0*/  IMAD.HI.U32 R12, R8, R15, RZ ;  /* 0x0000000f080c7227 */ /* 0x000fc600078e00ff */
[----:B------:R-:W-:Y:S01]  /*07f0*/  IADD3.X R17, PT, PT, RZ, ~R13, RZ, P0, !PT ;  /* 0x8000000dff117210 */ /* 0x000fe200007fe4ff */
[----:B------:R-:W-:-:S04]  /*0800*/  IMAD.MOV.U32 R13, RZ, RZ, R8 ;  /* 0x000000ffff0d7224 */ /* 0x000fc800078e0008 */
[----:B------:R-:W-:-:S04]  /*0810*/  IMAD.WIDE.U32 R12, P0, R8, R17, R12 ;  /* 0x00000011080c7225 */ /* 0x000fc8000780000c */
[C---:B------:R-:W-:Y:S02]  /*0820*/  IMAD R19, R9.reuse, R17, RZ ;  /* 0x0000001109137224 */ /* 0x040fe400078e02ff */
[----:B------:R-:W-:-:S04]  /*0830*/  IMAD.HI.U32 R12, P1, R9, R15, R12 ;  /* 0x0000000f090c7227 */ /* 0x000fc8000782000c */
[----:B------:R-:W-:Y:S01]  /*0840*/  IMAD.HI.U32 R7, R9, R17, RZ ;  /* 0x0000001109077227 */ /* 0x000fe200078e00ff */
[----:B------:R-:W-:-:S04]  /*0850*/  IADD3 R13, P2, PT, R19, R12, RZ ;  /* 0x0000000c130d7210 */ /* 0x000fc80007f5e0ff */
[----:B------:R-:W-:Y:S01]  /*0860*/  IADD3.X R7, PT, PT, R7, R9, RZ, P0, !PT ;  /* 0x0000000907077210 */ /* 0x000fe200007fe4ff */
[----:B------:R-:W-:-:S03]  /*0870*/  IMAD.WIDE.U32 R8, R13, R2, RZ ;  /* 0x000000020d087225 */ /* 0x000fc600078e00ff */
[----:B------:R-:W-:Y:S01]  /*0880*/  IADD3.X R7, PT, PT, RZ, RZ, R7, P2, P1 ;  /* 0x000000ffff077210 */ /* 0x000fe200017e2407 */
[----:B------:R-:W-:Y:S01]  /*0890*/  IMAD R9, R13, R3, R9 ;  /* 0x000000030d097224 */ /* 0x000fe200078e0209 */
[----:B------:R-:W-:-:S03]  /*08a0*/  IADD3 R15, P0, PT, RZ, -R8, RZ ;  /* 0x80000008ff0f7210 */ /* 0x000fc60007f1e0ff */
[----:B------:R-:W-:Y:S02]  /*08b0*/  IMAD R9, R7, R2, R9 ;  /* 0x0000000207097224 */ /* 0x000fe400078e0209 */
[----:B------:R-:W-:-:S03]  /*08c0*/  IMAD.HI.U32 R12, R13, R15, RZ ;  /* 0x0000000f0d0c7227 */ /* 0x000fc600078e00ff */
[----:B------:R-:W-:Y:S01]  /*08d0*/  IADD3.X R8, PT, PT, RZ, ~R9, RZ, P0, !PT ;  /* 0x80000009ff087210 */ /* 0x000fe200007fe4ff */
[----:B------:R-:W-:-:S04]  /*08e0*/  HFMA2 R9, -RZ, RZ, 0, 0 ;  /* 0x00000000ff097431 */ /* 0x000fc800000001ff */
[----:B------:R-:W-:-:S04]  /*08f0*/  IMAD.WIDE.U32 R12, P0, R13, R8, R12 ;  /* 0x000000080d0c7225 */ /* 0x000fc8000780000c */
[C---:B------:R-:W-:Y:S02]  /*0900*/  IMAD R14, R7.reuse, R8, RZ ;  /* 0x00000008070e7224 */ /* 0x040fe400078e02ff */
[----:B------:R-:W-:-:S04]  /*0910*/  IMAD.HI.U32 R13, P1, R7, R15, R12 ;  /* 0x0000000f070d7227 */ /* 0x000fc8000782000c */
[----:B------:R-:W-:Y:S01]  /*0920*/  IMAD.HI.U32 R8, R7, R8, RZ ;  /* 0x0000000807087227 */ /* 0x000fe200078e00ff */
[----:B------:R-:W-:-:S03]  /*0930*/  IADD3 R13, P2, PT, R14, R13, RZ ;  /* 0x0000000d0e0d7210 */ /* 0x000fc60007f5e0ff */
[----:B------:R-:W-:Y:S02]  /*0940*/  IMAD.X R7, R8, 0x1, R7, P0 ;  /* 0x0000000108077824 */ /* 0x000fe400000e0607 */
[----:B------:R-:W-:-:S03]  /*0950*/  IMAD.HI.U32 R8, R13, R4, RZ ;  /* 0x000000040d087227 */ /* 0x000fc600078e00ff */
[----:B------:R-:W-:Y:S01]  /*0960*/  IADD3.X R7, PT, PT, RZ, RZ, R7, P2, P1 ;  /* 0x000000ffff077210 */ /* 0x000fe200017e2407 */
[----:B------:R-:W-:-:S04]  /*0970*/  IMAD.WIDE.U32 R8, R13, R5, R8 ;  /* 0x000000050d087225 */ /* 0x000fc800078e0008 */
[C---:B------:R-:W-:Y:S02]  /*0980*/  IMAD R13, R7.reuse, R5, RZ ;  /* 0x00000005070d7224 */ /* 0x040fe400078e02ff */
[----:B------:R-:W-:-:S04]  /*0990*/  IMAD.HI.U32 R8, P0, R7, R4, R8 ;  /* 0x0000000407087227 */ /* 0x000fc80007800008 */
[----:B------:R-:W-:Y:S01]  /*09a0*/  IMAD.HI.U32 R7, R7, R5, RZ ;  /* 0x0000000507077227 */ /* 0x000fe200078e00ff */
[----:B------:R-:W-:-:S04]  /*09b0*/  IADD3 R13, P1, PT, R13, R8, RZ ;  /* 0x000000080d0d7210 */ /* 0x000fc80007f3e0ff */
[----:B------:R-:W-:Y:S01]  /*09c0*/  IADD3.X R7, PT, PT, R7, RZ, RZ, P0, !PT ;  /* 0x000000ff07077210 */ /* 0x000fe200007fe4ff */
[----:B------:R-:W-:-:S04]  /*09d0*/  IMAD.WIDE.U32 R8, R13, R2, RZ ;  /* 0x000000020d087225 */ /* 0x000fc800078e00ff */
[----:B------:R-:W-:Y:S01]  /*09e0*/  IMAD.X R7, RZ, RZ, R7, P1 ;  /* 0x000000ffff077224 */ /* 0x000fe200008e0607 */
[----:B------:R-:W-:Y:S01]  /*09f0*/  IADD3 R15, P1, PT, -R8, R4, RZ ;  /* 0x00000004080f7210 */ /* 0x000fe20007f3e1ff */
[----:B------:R-:W-:-:S03]  /*0a00*/  IMAD R9, R13, R3, R9 ;  /* 0x000000030d097224 */ /* 0x000fc600078e0209 */
[-C--:B------:R-:W-:Y:S01]  /*0a10*/  ISETP.GE.U32.AND P0, PT, R15, R2.reuse, PT ;  /* 0x000000020f00720c */ /* 0x080fe20003f06070 */
[----:B------:R-:W-:Y:S01]  /*0a20*/  IMAD R8, R7, R2, R9 ;  /* 0x0000000207087224 */ /* 0x000fe200078e0209 */
[----:B------:R-:W-:-:S04]  /*0a30*/  MOV R7, 0x0 ;  /* 0x0000000000077802 */ /* 0x000fc80000000f00 */
[----:B------:R-:W-:Y:S01]  /*0a40*/  IADD3.X R14, PT, PT, ~R8, R5, RZ, P1, !PT ;  /* 0x00000005080e7210 */ /* 0x000fe20000ffe5ff */
[----:B------:R-:W-:Y:S01]  /*0a50*/  VIADD R8, R13, 0x1 ;  /* 0x000000010d087836 */ /* 0x000fe20000000000 */
[----:B------:R-:W-:Y:S02]  /*0a60*/  IADD3 R5, P1, PT, R15, -R2, RZ ;  /* 0x800000020f057210 */ /* 0x000fe40007f3e0ff */
[CC--:B------:R-:W-:Y:S02]  /*0a70*/  ISETP.GE.U32.AND.EX P0, PT, R14.reuse, R3.reuse, PT, P0 ;  /* 0x000000030e00720c */ /* 0x0c0fe40003f06100 */
[----:B------:R-:W-:Y:S02]  /*0a80*/  IADD3.X R12, PT, PT, R14, ~R3, RZ, P1, !PT ;  /* 0x800000030e0c7210 */ /* 0x000fe40000ffe4ff */
[----:B------:R-:W-:Y:S02]  /*0a90*/  SEL R5, R5, R15, P0 ;  /* 0x0000000f05057207 */ /* 0x000fe40000000000 */
[----:B------:R-:W-:-:S02]  /*0aa0*/  SEL R12, R12, R14, P0 ;  /* 0x0000000e0c0c7207 */ /* 0x000fc40000000000 */
[----:B------:R-:W-:Y:S02]  /*0ab0*/  SEL R13, R8, R13, P0 ;  /* 0x0000000d080d7207 */ /* 0x000fe40000000000 */
[----:B------:R-:W-:Y:S02]  /*0ac0*/  ISETP.GE.U32.AND P0, PT, R5, R2, PT ;  /* 0x000000020500720c */ /* 0x000fe40003f06070 */
[----:B------:R-:W-:Y:S02]  /*0ad0*/  ISETP.NE.U32.AND P1, PT, R2, RZ, PT ;  /* 0x000000ff0200720c */ /* 0x000fe40003f25070 */
[----:B------:R-:W-:Y:S02]  /*0ae0*/  IADD3 R2, PT, PT, R13, 0x1, RZ ;  /* 0x000000010d027810 */ /* 0x000fe40007ffe0ff */
[----:B------:R-:W-:Y:S02]  /*0af0*/  ISETP.GE.U32.AND.EX P0, PT, R12, R3, PT, P0 ;  /* 0x000000030c00720c */ /* 0x000fe40003f06100 */
[----:B------:R-:W-:-:S02]  /*0b00*/  ISETP.NE.AND.EX P1, PT, R3, RZ, PT, P1 ;  /* 0x000000ff0300720c */ /* 0x000fc40003f25310 */
[----:B------:R-:W-:-:S04]  /*0b10*/  SEL R2, R2, R13, P0 ;  /* 0x0000000d02027207 */ /* 0x000fc80000000000 */
[----:B------:R-:W-:Y:S01]  /*0b20*/  SEL R2, R2, 0xffffffff, P1 ;  /* 0xffffffff02027807 */ /* 0x000fe20000800000 */
[----:B------:R-:W-:Y:S06]  /*0b30*/  RET.REL.NODEC R6 `(_Z9ID1kernelPiiiPfmiS0_) ;  /* 0xfffffff406307950 */ /* 0x000fec0003c3ffff */
.L_x_7:
[----:B------:R-:W-:-:S00]  /*0b40*/  BRA `(.L_x_7) ;  /* 0xfffffffc00fc7947 */ /* 0x000fc0000383ffff */
[----:B------:R-:W-:-:S00]  /*0b50*/  NOP ;  /* 0x0000000000007918 */ /* 0x000fc00000000000 */
        /* <DEDUP_REMOVED lines=10> */
.L_x_8:


//--------------------- .nv.shared.reserved.0     --------------------------
	.section	.nv.shared.reserved.0,"aw",@nobits
	.weak		__nv_reservedSMEM_offset_0_alias
	.size		__nv_reservedSMEM_offset_0_alias, 0, 64
	.other		__nv_reservedSMEM_offset_0_alias,@"STO_CUDA_RESERVED_SHARED STV_DEFAULT"
__nv_reservedSMEM_offset_0_alias:
	.zero		0
	.zero		64


//--------------------- .nv.constant0._Z9ID1kernelPiiiPfmiS0_ --------------------------
	.section	.nv.constant0._Z9ID1kernelPiiiPfmiS0_,"a",@progbits
	.sectionflags	@""
	.align	4
.nv.constant0._Z9ID1kernelPiiiPfmiS0_:
	.zero		944


//--------------------- SYMBOLS --------------------------

	.type		.nv.reservedSmem.offset0,@object
	.size		.nv.reservedSmem.offset0,0x4
